	.headerflags	@"EF_CUDA_TEXMODE_UNIFIED EF_CUDA_64BIT_ADDRESS EF_CUDA_ACCELERATORS EF_CUDA_SM90 EF_CUDA_VIRTUAL_SM(EF_CUDA_SM90)"
	.elftype	@"ET_EXEC"


//--------------------- .nv.info                  --------------------------
	.section	.nv.info,"",@"SHT_CUDA_INFO"
	.align	4


	//----- nvinfo : EIATTR_REGCOUNT
	.align		4
        /*0000*/ 	.byte	0x04, 0x2f
        /*0002*/ 	.short	(.L_1 - .L_0)
	.align		4
.L_0:
        /*0004*/ 	.word	index@(triton_poi_fused_convolution_leaky_relu_50)
        /*0008*/ 	.word	0x00000012


	//----- nvinfo : EIATTR_MIN_STACK_SIZE
	.align		4
.L_1:
        /*000c*/ 	.byte	0x04, 0x12
        /*000e*/ 	.short	(.L_3 - .L_2)
	.align		4
.L_2:
        /*0010*/ 	.word	index@(triton_poi_fused_convolution_leaky_relu_50)
        /*0014*/ 	.word	0x00000000


	//----- nvinfo : EIATTR_FRAME_SIZE
	.align		4
.L_3:
        /*0018*/ 	.byte	0x04, 0x11
        /*001a*/ 	.short	(.L_5 - .L_4)
	.align		4
.L_4:
        /*001c*/ 	.word	index@(triton_poi_fused_convolution_leaky_relu_50)
        /*0020*/ 	.word	0x00000000


	//----- nvinfo : EIATTR_MIN_STACK_SIZE
	.align		4
.L_5:
        /*0024*/ 	.byte	0x04, 0x12
        /*0026*/ 	.short	(.L_7 - .L_6)
	.align		4
.L_6:
        /*0028*/ 	.word	index@(triton_poi_fused_convolution_leaky_relu_50)
        /*002c*/ 	.word	0x00000000
.L_7:


//--------------------- .nv.info.triton_poi_fused_convolution_leaky_relu_50 --------------------------
	.section	.nv.info.triton_poi_fused_convolution_leaky_relu_50,"",@"SHT_CUDA_INFO"
	.sectionflags	@""
	.align	4


	//----- nvinfo : EIATTR_CUDA_API_VERSION
	.align		4
        /*0000*/ 	.byte	0x04, 0x37
        /*0002*/ 	.short	(.L_9 - .L_8)
.L_8:
        /*0004*/ 	.word	0x0000007c


	//----- nvinfo : EIATTR_KPARAM_INFO
	.align		4
.L_9:
        /*0008*/ 	.byte	0x04, 0x17
        /*000a*/ 	.short	(.L_11 - .L_10)
.L_10:
        /*000c*/ 	.word	0x00000000
        /*0010*/ 	.short	0x0003
        /*0012*/ 	.short	0x0018
        /*0014*/ 	.byte	0x00, 0xf0, 0x11, 0x00


	//----- nvinfo : EIATTR_KPARAM_INFO
	.align		4
.L_11:
        /*0018*/ 	.byte	0x04, 0x17
        /*001a*/ 	.short	(.L_13 - .L_12)
.L_12:
        /*001c*/ 	.word	0x00000000
        /*0020*/ 	.short	0x0002
        /*0022*/ 	.short	0x0010
        /*0024*/ 	.byte	0x00, 0xf4, 0x21, 0x00


	//----- nvinfo : EIATTR_KPARAM_INFO
	.align		4
.L_13:
        /*0028*/ 	.byte	0x04, 0x17
        /*002a*/ 	.short	(.L_15 - .L_14)
.L_14:
        /*002c*/ 	.word	0x00000000
        /*0030*/ 	.short	0x0001
        /*0032*/ 	.short	0x0008
        /*0034*/ 	.byte	0x00, 0xf4, 0x21, 0x00


	//----- nvinfo : EIATTR_KPARAM_INFO
	.align		4
.L_15:
        /*0038*/ 	.byte	0x04, 0x17
        /*003a*/ 	.short	(.L_17 - .L_16)
.L_16:
        /*003c*/ 	.word	0x00000000
        /*0040*/ 	.short	0x0000
        /*0042*/ 	.short	0x0000
        /*0044*/ 	.byte	0x00, 0xf4, 0x21, 0x00


	//----- nvinfo : EIATTR_SPARSE_MMA_MASK
	.align		4
.L_17:
        /*0048*/ 	.byte	0x03, 0x50
        /*004a*/ 	.short	0x0000


	//----- nvinfo : EIATTR_MAXREG_COUNT
	.align		4
        /*004c*/ 	.byte	0x03, 0x1b
        /*004e*/ 	.short	0x00ff


	//----- nvinfo : EIATTR_EXIT_INSTR_OFFSETS
	.align		4
        /*0050*/ 	.byte	0x04, 0x1c
        /*0052*/ 	.short	(.L_19 - .L_18)


	//   ....[0]....
.L_18:
        /*0054*/ 	.word	0x00000350


	//   ....[1]....
        /*0058*/ 	.word	0x00000370


	//----- nvinfo : EIATTR_REQNTID
	.align		4
.L_19:
        /*005c*/ 	.byte	0x04, 0x10
        /*005e*/ 	.short	(.L_21 - .L_20)
.L_20:
        /*0060*/ 	.word	0x00000080
        /*0064*/ 	.word	0x00000001
        /*0068*/ 	.word	0x00000001


	//----- nvinfo : EIATTR_CBANK_PARAM_SIZE
	.align		4
.L_21:
        /*006c*/ 	.byte	0x03, 0x19
        /*006e*/ 	.short	0x001c


	//----- nvinfo : EIATTR_PARAM_CBANK
	.align		4
        /*0070*/ 	.byte	0x04, 0x0a
        /*0072*/ 	.short	(.L_23 - .L_22)
	.align		4
.L_22:
        /*0074*/ 	.word	index@(.nv.constant0.triton_poi_fused_convolution_leaky_relu_50)
        /*0078*/ 	.short	0x0210
        /*007a*/ 	.short	0x001c


	//----- nvinfo : EIATTR_SW_WAR
	.align		4
.L_23:
        /*007c*/ 	.byte	0x04, 0x36
        /*007e*/ 	.short	(.L_25 - .L_24)
.L_24:
        /*0080*/ 	.word	0x00000008
.L_25:


//--------------------- .nv.callgraph             --------------------------
	.section	.nv.callgraph,"",@"SHT_CUDA_CALLGRAPH"
	.align	4
	.sectionentsize	8
	.align		4
        /*0000*/ 	.word	0x00000000
	.align		4
        /*0004*/ 	.word	0xffffffff
	.align		4
        /*0008*/ 	.word	0x00000000
	.align		4
        /*000c*/ 	.word	0xfffffffe
	.align		4
        /*0010*/ 	.word	0x00000000
	.align		4
        /*0014*/ 	.word	0xfffffffd
	.align		4
        /*0018*/ 	.word	0x00000000
	.align		4
        /*001c*/ 	.word	0xfffffffc


//--------------------- .text.triton_poi_fused_convolution_leaky_relu_50 --------------------------
	.section	.text.triton_poi_fused_convolution_leaky_relu_50,"ax",@progbits
	.align	128
        .global         triton_poi_fused_convolution_leaky_relu_50
        .type           triton_poi_fused_convolution_leaky_relu_50,@function
        .size           triton_poi_fused_convolution_leaky_relu_50,(.L_x_1 - triton_poi_fused_convolution_leaky_relu_50)
        .other          triton_poi_fused_convolution_leaky_relu_50,@"STO_CUDA_ENTRY STV_DEFAULT"
triton_poi_fused_convolution_leaky_relu_50:
.text.triton_poi_fused_convolution_leaky_relu_50:
[----:B------:R-:W0:Y:S02]  /*0000*/  LDC R1, c[0x0][0x28] ;  /* 0x00000a00ff017b82 */ /* 0x000e240000000800 */
[----:B------:R-:W1:Y:S01]  /*0010*/  S2R R0, SR_TID.X ;  /* 0x0000000000007919 */ /* 0x000e620000002100 */
[----:B------:R-:W-:Y:S01]  /*0020*/  HFMA2.MMA R4, -RZ, RZ, 0, 0 ;  /* 0x00000000ff047435 */ /* 0x000fe200000001ff */
[----:B------:R-:W-:Y:S01]  /*0030*/  IMAD.MOV.U32 R2, RZ, RZ, RZ ;  /* 0x000000ffff027224 */ /* 0x000fe200078e00ff */
[----:B------:R-:W2:Y:S01]  /*0040*/  LDC.64 R8, c[0x0][0x210] ;  /* 0x00008400ff087b82 */ /* 0x000ea20000000a00 */
[----:B------:R-:W3:Y:S01]  /*0050*/  S2R R3, SR_CTAID.X ;  /* 0x0000000000037919 */ /* 0x000ee20000002500 */
[----:B------:R-:W-:Y:S01]  /*0060*/  MOV R15, RZ ;  /* 0x000000ff000f7202 */ /* 0x000fe20000000f00 */
[----:B------:R-:W-:Y:S01]  /*0070*/  ULDC.64 UR4, c[0x0][0x208] ;  /* 0x0000820000047ab9 */ /* 0x000fe20000000a00 */
[----:B-1----:R-:W-:-:S05]  /*0080*/  IMAD.SHL.U32 R0, R0, 0x2, RZ ;  /* 0x0000000200007824 */ /* 0x002fca00078e00ff */
[----:B------:R-:W-:-:S05]  /*0090*/  LOP3.LUT R0, R0, 0xfe, RZ, 0xc0, !PT ;  /* 0x000000fe00007812 */ /* 0x000fca00078ec0ff */
[----:B---3--:R-:W-:-:S04]  /*00a0*/  IMAD R3, R3, 0x100, R0 ;  /* 0x0000010003037824 */ /* 0x008fc800078e0200 */
[C---:B------:R-:W-:Y:S01]  /*00b0*/  IMAD.HI R0, R3.reuse, -0x4de9bd37, R2 ;  /* 0xb21642c903007827 */ /* 0x040fe200078e0202 */
[----:B------:R-:W-:Y:S02]  /*00c0*/  IADD3 R5, R3, 0x1, RZ ;  /* 0x0000000103057810 */ /* 0x000fe40007ffe0ff */
[----:B------:R-:W-:Y:S02]  /*00d0*/  ISETP.GE.AND P4, PT, R3, 0xb80, PT ;  /* 0x00000b800300780c */ /* 0x000fe40003f86270 */
[----:B------:R-:W-:Y:S01]  /*00e0*/  SHF.R.U32.HI R7, RZ, 0x1f, R0 ;  /* 0x0000001fff077819 */ /* 0x000fe20000011600 */
[----:B------:R-:W-:Y:S02]  /*00f0*/  IMAD.HI R2, R5, -0x4de9bd37, R4 ;  /* 0xb21642c905027827 */ /* 0x000fe400078e0204 */
[----:B------:R-:W1:Y:S01]  /*0100*/  LDC.64 R4, c[0x0][0x220] ;  /* 0x00008800ff047b82 */ /* 0x000e620000000a00 */
[----:B------:R-:W-:Y:S02]  /*0110*/  LEA.HI.SX32 R0, R0, R7, 0x1c ;  /* 0x0000000700007211 */ /* 0x000fe400078fe2ff */
[----:B------:R-:W-:-:S02]  /*0120*/  SHF.R.U32.HI R7, RZ, 0x1f, R2 ;  /* 0x0000001fff077819 */ /* 0x000fc40000011602 */
[----:B------:R-:W-:Y:S02]  /*0130*/  SHF.R.S32.HI R11, RZ, 0x1f, R0 ;  /* 0x0000001fff0b7819 */ /* 0x000fe40000011400 */
[----:B------:R-:W-:Y:S02]  /*0140*/  LEA.HI.SX32 R2, R2, R7, 0x1c ;  /* 0x0000000702027211 */ /* 0x000fe400078fe2ff */
[----:B------:R-:W3:Y:S01]  /*0150*/  LDC.64 R6, c[0x0][0x218] ;  /* 0x00008600ff067b82 */ /* 0x000ee20000000a00 */
[----:B------:R-:W-:Y:S02]  /*0160*/  LEA.HI R11, R11, R0, RZ, 0x5 ;  /* 0x000000000b0b7211 */ /* 0x000fe400078f28ff */
[----:B------:R-:W-:Y:S02]  /*0170*/  SHF.R.S32.HI R13, RZ, 0x1f, R2 ;  /* 0x0000001fff0d7819 */ /* 0x000fe40000011402 */
[----:B------:R-:W-:Y:S02]  /*0180*/  LOP3.LUT R11, R11, 0xffffffe0, RZ, 0xc0, !PT ;  /* 0xffffffe00b0b7812 */ /* 0x000fe400078ec0ff */
[----:B------:R-:W-:-:S03]  /*0190*/  LEA.HI R13, R13, R2, RZ, 0x5 ;  /* 0x000000020d0d7211 */ /* 0x000fc600078f28ff */
[----:B------:R-:W-:Y:S01]  /*01a0*/  IMAD.IADD R11, R0, 0x1, -R11 ;  /* 0x00000001000b7824 */ /* 0x000fe200078e0a0b */
[----:B------:R-:W-:Y:S01]  /*01b0*/  LOP3.LUT R13, R13, 0xffffffe0, RZ, 0xc0, !PT ;  /* 0xffffffe00d0d7812 */ /* 0x000fe200078ec0ff */
[----:B------:R-:W-:Y:S02]  /*01c0*/  HFMA2.MMA R0, -RZ, RZ, 0, 0 ;  /* 0x00000000ff007435 */ /* 0x000fe400000001ff */
[----:B-1----:R-:W-:-:S04]  /*01d0*/  IMAD.WIDE R10, R11, 0x4, R4 ;  /* 0x000000040b0a7825 */ /* 0x002fc800078e0204 */
[----:B------:R-:W-:Y:S01]  /*01e0*/  IMAD.IADD R13, R2, 0x1, -R13 ;  /* 0x00000001020d7824 */ /* 0x000fe200078e0a0d */
[----:B------:R-:W4:Y:S01]  /*01f0*/  @!P4 LDG.E.EL R15, desc[UR4][R10.64] ;  /* 0x000000040a0fc981 */ /* 0x000f22000c2e1900 */
[----:B--2---:R-:W-:-:S04]  /*0200*/  IMAD.WIDE R8, R3, 0x4, R8 ;  /* 0x0000000403087825 */ /* 0x004fc800078e0208 */
[----:B------:R-:W-:Y:S01]  /*0210*/  IMAD.WIDE R4, R13, 0x4, R4 ;  /* 0x000000040d047825 */ /* 0x000fe200078e0204 */
[----:B------:R-:W-:-:S03]  /*0220*/  CS2R R12, SRZ ;  /* 0x00000000000c7805 */ /* 0x000fc6000001ff00 */
[----:B---3--:R-:W-:Y:S01]  /*0230*/  IMAD.WIDE R6, R3, 0x4, R6 ;  /* 0x0000000403067825 */ /* 0x008fe200078e0206 */
[----:B------:R-:W2:Y:S01]  /*0240*/  @!P4 LDG.E.EL R0, desc[UR4][R4.64] ;  /* 0x000000040400c981 */ /* 0x000ea2000c2e1900 */
[----:B------:R-:W-:-:S03]  /*0250*/  CS2R R2, SRZ ;  /* 0x0000000000027805 */ /* 0x000fc6000001ff00 */
[----:B------:R-:W4:Y:S04]  /*0260*/  @!P4 LDG.E.64 R12, desc[UR4][R8.64] ;  /* 0x00000004080cc981 */ /* 0x000f28000c1e1b00 */
[----:B------:R-:W3:Y:S01]  /*0270*/  @!P4 LDG.E.64 R2, desc[UR4][R6.64] ;  /* 0x000000040602c981 */ /* 0x000ee2000c1e1b00 */
[C---:B----4-:R-:W-:Y:S02]  /*0280*/  FSETP.GT.AND P3, PT, R15.reuse, -R12, PT ;  /* 0x8000000c0f00720b */ /* 0x050fe40003f64000 */
[C---:B--2---:R-:W-:Y:S01]  /*0290*/  FSETP.GT.AND P2, PT, R0.reuse, -R13, PT ;  /* 0x8000000d0000720b */ /* 0x044fe20003f44000 */
[C---:B------:R-:W-:Y:S01]  /*02a0*/  FADD R12, R15.reuse, R12 ;  /* 0x0000000c0f0c7221 */ /* 0x040fe20000000000 */
[----:B---3--:R-:W-:Y:S01]  /*02b0*/  FSETP.GT.AND P1, PT, R15, -R2, PT ;  /* 0x800000020f00720b */ /* 0x008fe20003f24000 */
[C---:B------:R-:W-:Y:S01]  /*02c0*/  FADD R13, R0.reuse, R13 ;  /* 0x0000000d000d7221 */ /* 0x040fe20000000000 */
[----:B------:R-:W-:Y:S01]  /*02d0*/  FSETP.GT.AND P0, PT, R0, -R3, PT ;  /* 0x800000030000720b */ /* 0x000fe20003f04000 */
[----:B------:R-:W-:Y:S01]  /*02e0*/  FADD R2, R2, R15 ;  /* 0x0000000f02027221 */ /* 0x000fe20000000000 */
[----:B------:R-:W-:-:S05]  /*02f0*/  FADD R3, R3, R0 ;  /* 0x0000000003037221 */ /* 0x000fca0000000000 */
[----:B------:R-:W-:Y:S02]  /*0300*/  @!P3 FMUL R12, R12, 0.10000000149011611938 ;  /* 0x3dcccccd0c0cb820 */ /* 0x000fe40000400000 */
[----:B------:R-:W-:Y:S02]  /*0310*/  @!P2 FMUL R13, R13, 0.10000000149011611938 ;  /* 0x3dcccccd0d0da820 */ /* 0x000fe40000400000 */
[----:B------:R-:W-:-:S03]  /*0320*/  @!P1 FMUL R2, R2, 0.10000000149011611938 ;  /* 0x3dcccccd02029820 */ /* 0x000fc60000400000 */
[----:B------:R1:W-:Y:S01]  /*0330*/  @!P4 STG.E.64 desc[UR4][R8.64], R12 ;  /* 0x0000000c0800c986 */ /* 0x0003e2000c101b04 */
[----:B------:R-:W-:Y:S01]  /*0340*/  @!P0 FMUL R3, R3, 0.10000000149011611938 ;  /* 0x3dcccccd03038820 */ /* 0x000fe20000400000 */
[----:B------:R-:W-:Y:S06]  /*0350*/  @P4 EXIT ;  /* 0x000000000000494d */ /* 0x000fec0003800000 */
[----:B------:R-:W-:Y:S01]  /*0360*/  STG.E.64 desc[UR4][R6.64], R2 ;  /* 0x0000000206007986 */ /* 0x000fe2000c101b04 */
[----:B------:R-:W-:Y:S05]  /*0370*/  EXIT ;  /* 0x000000000000794d */ /* 0x000fea0003800000 */
.L_x_0:
[----:B------:R-:W-:-:S00]  /*0380*/  BRA `(.L_x_0) ;  /* 0xfffffffc00fc7947 */ /* 0x000fc0000383ffff */
[----:B------:R-:W-:-:S00]  /*0390*/  NOP ;  /* 0x0000000000007918 */ /* 0x000fc00000000000 */
        /* <DEDUP_REMOVED lines=14> */
.L_x_1:


//--------------------- .nv.constant0.triton_poi_fused_convolution_leaky_relu_50 --------------------------
	.section	.nv.constant0.triton_poi_fused_convolution_leaky_relu_50,"a",@progbits
	.sectionflags	@""
	.align	4
.nv.constant0.triton_poi_fused_convolution_leaky_relu_50:
	.zero		556
